//
// Generated by NVIDIA NVVM Compiler
//
// Compiler Build ID: CL-36424714
// Cuda compilation tools, release 13.0, V13.0.88
// Based on NVVM 20.0.0
//

.version 9.0
.target sm_100
.address_size 64

	// .globl	_Z13illegalKernelPii

.visible .entry _Z13illegalKernelPii(
	.param .u64 .ptr .align 1 _Z13illegalKernelPii_param_0,
	.param .u32 _Z13illegalKernelPii_param_1
)
{
	.reg .b32 	%r<3>;
	.reg .b64 	%rd<5>;

	ld.param.u64 	%rd1, [_Z13illegalKernelPii_param_0];
	ld.param.u32 	%r1, [_Z13illegalKernelPii_param_1];
	cvta.to.global.u64 	%rd2, %rd1;
	mul.wide.s32 	%rd3, %r1, 4;
	add.s64 	%rd4, %rd2, %rd3;
	mov.b32 	%r2, 123;
	st.global.u32 	[%rd4], %r2;
	ret;

}


// ===== COMPILED SASS (sm_100) =====

	.target	sm_100

	.elftype	@"ET_EXEC"


//--------------------- .note.nv.tkinfo           --------------------------
	.section	.note.nv.tkinfo,"",@"SHT_NOTE"
	.sectionflags	@"SHF_NOTE_NV_TKINFO"
	.tkinfo
        /*0018*/ 	.word	0x00000002
        /*0030*/ 	.string	""
        /*0030*/ 	.string	"ptxas"
        /*0030*/ 	.string	"Cuda compilation tools, release 13.0, V13.0.88"
        /*0030*/ 	.string	"Build cuda_13.0.r13.0/compiler.36424714_0"
        /*0030*/ 	.string	"-arch sm_100 -m 64 "



//--------------------- .note.nv.cuinfo           --------------------------
	.section	.note.nv.cuinfo,"",@"SHT_NOTE"
	.sectionflags	@"SHF_NOTE_NV_CUINFO"
        /*0018*/ 	.short	0x0002
        /*001a*/ 	.short	0x0064
        /*001c*/ 	.short	0x0082
	.zero		2


//--------------------- .nv.info                  --------------------------
	.section	.nv.info,"",@"SHT_CUDA_INFO"
	.align	4


	//----- nvinfo : EIATTR_REGCOUNT
	.align		4
        /*0000*/ 	.byte	0x04, 0x2f
        /*0002*/ 	.short	(.L_1 - .L_0)
	.align		4
.L_0:
        /*0004*/ 	.word	index@(_Z13illegalKernelPii)
        /*0008*/ 	.word	0x0000000a


	//----- nvinfo : EIATTR_FRAME_SIZE
	.align		4
.L_1:
        /*000c*/ 	.byte	0x04, 0x11
        /*000e*/ 	.short	(.L_3 - .L_2)
	.align		4
.L_2:
        /*0010*/ 	.word	index@(_Z13illegalKernelPii)
        /*0014*/ 	.word	0x00000000


	//----- nvinfo : EIATTR_MIN_STACK_SIZE
	.align		4
.L_3:
        /*0018*/ 	.byte	0x04, 0x12
        /*001a*/ 	.short	(.L_5 - .L_4)
	.align		4
.L_4:
        /*001c*/ 	.word	index@(_Z13illegalKernelPii)
        /*0020*/ 	.word	0x00000000
.L_5:


//--------------------- .nv.compat                --------------------------
	.section	.nv.compat,"",@"SHT_CUDA_COMPAT_INFO"
	.align	4
        /*0000*/ 	.byte	0x02, 0x09, 0x00, 0x00, 0x02, 0x02, 0x01, 0x00, 0x02, 0x05, 0x05, 0x00, 0x03, 0x07, 0x01, 0x01
        /*0010*/ 	.byte	0x02, 0x03, 0x00, 0x00, 0x02, 0x06, 0x01, 0x00, 0x04, 0x0b, 0x08, 0x00, 0x09, 0x00, 0x00, 0x00
        /*0020*/ 	.byte	0x00, 0x00, 0x00, 0x00


//--------------------- .nv.info._Z13illegalKernelPii --------------------------
	.section	.nv.info._Z13illegalKernelPii,"",@"SHT_CUDA_INFO"
	.sectionflags	@""
	.align	4


	//----- nvinfo : EIATTR_CUDA_API_VERSION
	.align		4
        /*0000*/ 	.byte	0x04, 0x37
        /*0002*/ 	.short	(.L_7 - .L_6)
.L_6:
        /*0004*/ 	.word	0x00000082


	//----- nvinfo : EIATTR_KPARAM_INFO
	.align		4
.L_7:
        /*0008*/ 	.byte	0x04, 0x17
        /*000a*/ 	.short	(.L_9 - .L_8)
.L_8:
        /*000c*/ 	.word	0x00000000
        /*0010*/ 	.short	0x0001
        /*0012*/ 	.short	0x0008
        /*0014*/ 	.byte	0x00, 0xf0, 0x11, 0x00


	//----- nvinfo : EIATTR_KPARAM_INFO
	.align		4
.L_9:
        /*0018*/ 	.byte	0x04, 0x17
        /*001a*/ 	.short	(.L_11 - .L_10)
.L_10:
        /*001c*/ 	.word	0x00000000
        /*0020*/ 	.short	0x0000
        /*0022*/ 	.short	0x0000
        /*0024*/ 	.byte	0x00, 0xf5, 0x21, 0x00


	//----- nvinfo : EIATTR_SPARSE_MMA_MASK
	.align		4
.L_11:
        /*0028*/ 	.byte	0x03, 0x50
        /*002a*/ 	.short	0x0000


	//----- nvinfo : EIATTR_MAXREG_COUNT
	.align		4
        /*002c*/ 	.byte	0x03, 0x1b
        /*002e*/ 	.short	0x00ff


	//----- nvinfo : EIATTR_MERCURY_ISA_VERSION
	.align		4
        /*0030*/ 	.byte	0x03, 0x5f
        /*0032*/ 	.short	0x0101


	//----- nvinfo : EIATTR_VRC_CTA_INIT_COUNT
	.align		4
        /*0034*/ 	.byte	0x02, 0x4a
	.zero		1
	.zero		1


	//----- nvinfo : EIATTR_EXIT_INSTR_OFFSETS
	.align		4
        /*0038*/ 	.byte	0x04, 0x1c
        /*003a*/ 	.short	(.L_13 - .L_12)


	//   ....[0]....
.L_12:
        /*003c*/ 	.word	0x00000070


	//----- nvinfo : EIATTR_CBANK_PARAM_SIZE
	.align		4
.L_13:
        /*0040*/ 	.byte	0x03, 0x19
        /*0042*/ 	.short	0x000c


	//----- nvinfo : EIATTR_PARAM_CBANK
	.align		4
        /*0044*/ 	.byte	0x04, 0x0a
        /*0046*/ 	.short	(.L_15 - .L_14)
	.align		4
.L_14:
        /*0048*/ 	.word	index@(.nv.constant0._Z13illegalKernelPii)
        /*004c*/ 	.short	0x0380
        /*004e*/ 	.short	0x000c


	//----- nvinfo : EIATTR_SW_WAR
	.align		4
.L_15:
        /*0050*/ 	.byte	0x04, 0x36
        /*0052*/ 	.short	(.L_17 - .L_16)
.L_16:
        /*0054*/ 	.word	0x00000008
.L_17:


//--------------------- .nv.callgraph             --------------------------
	.section	.nv.callgraph,"",@"SHT_CUDA_CALLGRAPH"
	.align	4
	.sectionentsize	8
	.align		4
        /*0000*/ 	.word	0x00000000
	.align		4
        /*0004*/ 	.word	0xffffffff
	.align		4
        /*0008*/ 	.word	0x00000000
	.align		4
        /*000c*/ 	.word	0xfffffffe
	.align		4
        /*0010*/ 	.word	0x00000000
	.align		4
        /*0014*/ 	.word	0xfffffffd
	.align		4
        /*0018*/ 	.word	0x00000000
	.align		4
        /*001c*/ 	.word	0xfffffffc


//--------------------- .text._Z13illegalKernelPii --------------------------
	.section	.text._Z13illegalKernelPii,"ax",@progbits
	.align	128
        .global         _Z13illegalKernelPii
        .type           _Z13illegalKernelPii,@function
        .size           _Z13illegalKernelPii,(.L_x_1 - _Z13illegalKernelPii)
        .other          _Z13illegalKernelPii,@"STO_CUDA_ENTRY STV_DEFAULT"
_Z13illegalKernelPii:
.text._Z13illegalKernelPii:
[----:B------:R-:W-:Y:S08]  /*0000*/  LDC R1, c[0x0][0x37c] ;  /* 0x0000df00ff017b82 */ /* 0x000ff00000000800 */
[----:B------:R-:W0:Y:S01]  /*0010*/  LDC R5, c[0x0][0x388] ;  /* 0x0000e200ff057b82 */ /* 0x000e220000000800 */
[----:B------:R-:W1:Y:S01]  /*0020*/  LDCU.64 UR4, c[0x0][0x358] ;  /* 0x00006b00ff0477ac */ /* 0x000e620008000a00 */
[----:B------:R-:W-:-:S06]  /*0030*/  HFMA2 R7, -RZ, RZ, 0, 7.331371307373046875e-06 ;  /* 0x0000007bff077431 */ /* 0x000fcc00000001ff */
[----:B------:R-:W0:Y:S02]  /*0040*/  LDC.64 R2, c[0x0][0x380] ;  /* 0x0000e000ff027b82 */ /* 0x000e240000000a00 */
[----:B0-----:R-:W-:-:S05]  /*0050*/  IMAD.WIDE R2, R5, 0x4, R2 ;  /* 0x0000000405027825 */ /* 0x001fca00078e0202 */
[----:B-1----:R-:W-:Y:S01]  /*0060*/  STG.E desc[UR4][R2.64], R7 ;  /* 0x0000000702007986 */ /* 0x002fe2000c101904 */
[----:B------:R-:W-:Y:S05]  /*0070*/  EXIT ;  /* 0x000000000000794d */ /* 0x000fea0003800000 */
.L_x_0:
[----:B------:R-:W-:-:S00]  /*0080*/  BRA `(.L_x_0) ;  /* 0xfffffffc00fc7947 */ /* 0x000fc0000383ffff */
[----:B------:R-:W-:-:S00]  /*0090*/  NOP ;  /* 0x0000000000007918 */ /* 0x000fc00000000000 */
        /* <DEDUP_REMOVED lines=14> */
.L_x_1:


//--------------------- .nv.shared.reserved.0     --------------------------
	.section	.nv.shared.reserved.0,"aw",@nobits
	.weak		__nv_reservedSMEM_offset_0_alias
	.size		__nv_reservedSMEM_offset_0_alias, 0, 64
	.other		__nv_reservedSMEM_offset_0_alias,@"STO_CUDA_RESERVED_SHARED STV_DEFAULT"
__nv_reservedSMEM_offset_0_alias:
	.zero		0
	.zero		64


//--------------------- .nv.constant0._Z13illegalKernelPii --------------------------
	.section	.nv.constant0._Z13illegalKernelPii,"a",@progbits
	.sectionflags	@""
	.align	4
.nv.constant0._Z13illegalKernelPii:
	.zero		908


//--------------------- SYMBOLS --------------------------

	.type		.nv.reservedSmem.offset0,@object
	.size		.nv.reservedSmem.offset0,0x4
